//
// Generated by NVIDIA NVVM Compiler
//
// Compiler Build ID: CL-36424714
// Cuda compilation tools, release 13.0, V13.0.88
// Based on NVVM 20.0.0
//

.version 9.0
.target sm_100
.address_size 64

	// .globl	_Z14multiplyGlobalPff
// _ZZ14multiplySharedPffE5shmem has been demoted

.visible .entry _Z14multiplyGlobalPff(
	.param .u64 .ptr .align 1 _Z14multiplyGlobalPff_param_0,
	.param .f32 _Z14multiplyGlobalPff_param_1
)
{
	.reg .pred 	%p<2>;
	.reg .b32 	%r<5>;
	.reg .b32 	%f<4>;
	.reg .b64 	%rd<5>;

	ld.param.u64 	%rd1, [_Z14multiplyGlobalPff_param_0];
	ld.param.f32 	%f1, [_Z14multiplyGlobalPff_param_1];
	mov.u32 	%r2, %ctaid.x;
	mov.u32 	%r3, %ntid.x;
	mov.u32 	%r4, %tid.x;
	mad.lo.s32 	%r1, %r2, %r3, %r4;
	setp.gt.s32 	%p1, %r1, 999999;
	@%p1 bra 	$L__BB0_2;
	cvta.to.global.u64 	%rd2, %rd1;
	mul.wide.s32 	%rd3, %r1, 4;
	add.s64 	%rd4, %rd2, %rd3;
	ld.global.f32 	%f2, [%rd4];
	mul.f32 	%f3, %f1, %f2;
	st.global.f32 	[%rd4], %f3;
$L__BB0_2:
	ret;

}
	// .globl	_Z14multiplySharedPff
.visible .entry _Z14multiplySharedPff(
	.param .u64 .ptr .align 1 _Z14multiplySharedPff_param_0,
	.param .f32 _Z14multiplySharedPff_param_1
)
{
	.reg .pred 	%p<3>;
	.reg .b32 	%r<9>;
	.reg .b32 	%f<6>;
	.reg .b64 	%rd<5>;
	// demoted variable
	.shared .align 4 .b8 _ZZ14multiplySharedPffE5shmem[1024];
	ld.param.u64 	%rd2, [_Z14multiplySharedPff_param_0];
	ld.param.f32 	%f1, [_Z14multiplySharedPff_param_1];
	cvta.to.global.u64 	%rd3, %rd2;
	mov.u32 	%r3, %ctaid.x;
	mov.u32 	%r4, %ntid.x;
	mov.u32 	%r5, %tid.x;
	mad.lo.s32 	%r1, %r3, %r4, %r5;
	setp.gt.s32 	%p1, %r1, 999999;
	mul.wide.s32 	%rd4, %r1, 4;
	add.s64 	%rd1, %rd3, %rd4;
	shl.b32 	%r6, %r5, 2;
	mov.u32 	%r7, _ZZ14multiplySharedPffE5shmem;
	add.s32 	%r2, %r7, %r6;
	@%p1 bra 	$L__BB1_2;
	ld.global.f32 	%f2, [%rd1];
	st.shared.f32 	[%r2], %f2;
	bra.uni 	$L__BB1_3;
$L__BB1_2:
	mov.b32 	%r8, 0;
	st.shared.u32 	[%r2], %r8;
$L__BB1_3:
	setp.gt.s32 	%p2, %r1, 999999;
	bar.sync 	0;
	ld.shared.f32 	%f3, [%r2];
	mul.f32 	%f4, %f1, %f3;
	st.shared.f32 	[%r2], %f4;
	bar.sync 	0;
	@%p2 bra 	$L__BB1_5;
	ld.shared.f32 	%f5, [%r2];
	st.global.f32 	[%rd1], %f5;
$L__BB1_5:
	ret;

}


// ===== COMPILED SASS (sm_100) =====

	.target	sm_100

	.elftype	@"ET_EXEC"


//--------------------- .note.nv.tkinfo           --------------------------
	.section	.note.nv.tkinfo,"",@"SHT_NOTE"
	.sectionflags	@"SHF_NOTE_NV_TKINFO"
	.tkinfo
        /*0018*/ 	.word	0x00000002
        /*0030*/ 	.string	""
        /*0030*/ 	.string	"ptxas"
        /*0030*/ 	.string	"Cuda compilation tools, release 13.0, V13.0.88"
        /*0030*/ 	.string	"Build cuda_13.0.r13.0/compiler.36424714_0"
        /*0030*/ 	.string	"-arch sm_100 -m 64 "



//--------------------- .note.nv.cuinfo           --------------------------
	.section	.note.nv.cuinfo,"",@"SHT_NOTE"
	.sectionflags	@"SHF_NOTE_NV_CUINFO"
        /*0018*/ 	.short	0x0002
        /*001a*/ 	.short	0x0064
        /*001c*/ 	.short	0x0082
	.zero		2


//--------------------- .nv.info                  --------------------------
	.section	.nv.info,"",@"SHT_CUDA_INFO"
	.align	4


	//----- nvinfo : EIATTR_REGCOUNT
	.align		4
        /*0000*/ 	.byte	0x04, 0x2f
        /*0002*/ 	.short	(.L_1 - .L_0)
	.align		4
.L_0:
        /*0004*/ 	.word	index@(_Z14multiplyGlobalPff)
        /*0008*/ 	.word	0x00000008


	//----- nvinfo : EIATTR_FRAME_SIZE
	.align		4
.L_1:
        /*000c*/ 	.byte	0x04, 0x11
        /*000e*/ 	.short	(.L_3 - .L_2)
	.align		4
.L_2:
        /*0010*/ 	.word	index@(_Z14multiplyGlobalPff)
        /*0014*/ 	.word	0x00000000


	//----- nvinfo : EIATTR_REGCOUNT
	.align		4
.L_3:
        /*0018*/ 	.byte	0x04, 0x2f
        /*001a*/ 	.short	(.L_5 - .L_4)
	.align		4
.L_4:
        /*001c*/ 	.word	index@(_Z14multiplySharedPff)
        /*0020*/ 	.word	0x0000000a


	//----- nvinfo : EIATTR_FRAME_SIZE
	.align		4
.L_5:
        /*0024*/ 	.byte	0x04, 0x11
        /*0026*/ 	.short	(.L_7 - .L_6)
	.align		4
.L_6:
        /*0028*/ 	.word	index@(_Z14multiplySharedPff)
        /*002c*/ 	.word	0x00000000


	//----- nvinfo : EIATTR_MIN_STACK_SIZE
	.align		4
.L_7:
        /*0030*/ 	.byte	0x04, 0x12
        /*0032*/ 	.short	(.L_9 - .L_8)
	.align		4
.L_8:
        /*0034*/ 	.word	index@(_Z14multiplySharedPff)
        /*0038*/ 	.word	0x00000000


	//----- nvinfo : EIATTR_MIN_STACK_SIZE
	.align		4
.L_9:
        /*003c*/ 	.byte	0x04, 0x12
        /*003e*/ 	.short	(.L_11 - .L_10)
	.align		4
.L_10:
        /*0040*/ 	.word	index@(_Z14multiplyGlobalPff)
        /*0044*/ 	.word	0x00000000
.L_11:


//--------------------- .nv.compat                --------------------------
	.section	.nv.compat,"",@"SHT_CUDA_COMPAT_INFO"
	.align	4
        /*0000*/ 	.byte	0x02, 0x09, 0x00, 0x00, 0x02, 0x02, 0x01, 0x00, 0x02, 0x05, 0x05, 0x00, 0x03, 0x07, 0x01, 0x01
        /*0010*/ 	.byte	0x02, 0x03, 0x00, 0x00, 0x02, 0x06, 0x01, 0x00, 0x04, 0x0b, 0x08, 0x00, 0x09, 0x00, 0x00, 0x00
        /*0020*/ 	.byte	0x00, 0x00, 0x00, 0x00


//--------------------- .nv.info._Z14multiplySharedPff --------------------------
	.section	.nv.info._Z14multiplySharedPff,"",@"SHT_CUDA_INFO"
	.sectionflags	@""
	.align	4


	//----- nvinfo : EIATTR_CUDA_API_VERSION
	.align		4
        /*0000*/ 	.byte	0x04, 0x37
        /*0002*/ 	.short	(.L_13 - .L_12)
.L_12:
        /*0004*/ 	.word	0x00000082


	//----- nvinfo : EIATTR_KPARAM_INFO
	.align		4
.L_13:
        /*0008*/ 	.byte	0x04, 0x17
        /*000a*/ 	.short	(.L_15 - .L_14)
.L_14:
        /*000c*/ 	.word	0x00000000
        /*0010*/ 	.short	0x0001
        /*0012*/ 	.short	0x0008
        /*0014*/ 	.byte	0x00, 0xf0, 0x11, 0x00


	//----- nvinfo : EIATTR_KPARAM_INFO
	.align		4
.L_15:
        /*0018*/ 	.byte	0x04, 0x17
        /*001a*/ 	.short	(.L_17 - .L_16)
.L_16:
        /*001c*/ 	.word	0x00000000
        /*0020*/ 	.short	0x0000
        /*0022*/ 	.short	0x0000
        /*0024*/ 	.byte	0x00, 0xf5, 0x21, 0x00


	//----- nvinfo : EIATTR_SPARSE_MMA_MASK
	.align		4
.L_17:
        /*0028*/ 	.byte	0x03, 0x50
        /*002a*/ 	.short	0x0000


	//----- nvinfo : EIATTR_MAXREG_COUNT
	.align		4
        /*002c*/ 	.byte	0x03, 0x1b
        /*002e*/ 	.short	0x00ff


	//----- nvinfo : EIATTR_NUM_BARRIERS
	.align		4
        /*0030*/ 	.byte	0x02, 0x4c
        /*0032*/ 	.byte	0x01
	.zero		1


	//----- nvinfo : EIATTR_MERCURY_ISA_VERSION
	.align		4
        /*0034*/ 	.byte	0x03, 0x5f
        /*0036*/ 	.short	0x0101


	//----- nvinfo : EIATTR_VRC_CTA_INIT_COUNT
	.align		4
        /*0038*/ 	.byte	0x02, 0x4a
	.zero		1
	.zero		1


	//----- nvinfo : EIATTR_EXIT_INSTR_OFFSETS
	.align		4
        /*003c*/ 	.byte	0x04, 0x1c
        /*003e*/ 	.short	(.L_19 - .L_18)


	//   ....[0]....
.L_18:
        /*0040*/ 	.word	0x00000160


	//   ....[1]....
        /*0044*/ 	.word	0x00000190


	//----- nvinfo : EIATTR_CBANK_PARAM_SIZE
	.align		4
.L_19:
        /*0048*/ 	.byte	0x03, 0x19
        /*004a*/ 	.short	0x000c


	//----- nvinfo : EIATTR_PARAM_CBANK
	.align		4
        /*004c*/ 	.byte	0x04, 0x0a
        /*004e*/ 	.short	(.L_21 - .L_20)
	.align		4
.L_20:
        /*0050*/ 	.word	index@(.nv.constant0._Z14multiplySharedPff)
        /*0054*/ 	.short	0x0380
        /*0056*/ 	.short	0x000c


	//----- nvinfo : EIATTR_SW_WAR
	.align		4
.L_21:
        /*0058*/ 	.byte	0x04, 0x36
        /*005a*/ 	.short	(.L_23 - .L_22)
.L_22:
        /*005c*/ 	.word	0x00000008
.L_23:


//--------------------- .nv.info._Z14multiplyGlobalPff --------------------------
	.section	.nv.info._Z14multiplyGlobalPff,"",@"SHT_CUDA_INFO"
	.sectionflags	@""
	.align	4


	//----- nvinfo : EIATTR_CUDA_API_VERSION
	.align		4
        /*0000*/ 	.byte	0x04, 0x37
        /*0002*/ 	.short	(.L_25 - .L_24)
.L_24:
        /*0004*/ 	.word	0x00000082


	//----- nvinfo : EIATTR_KPARAM_INFO
	.align		4
.L_25:
        /*0008*/ 	.byte	0x04, 0x17
        /*000a*/ 	.short	(.L_27 - .L_26)
.L_26:
        /*000c*/ 	.word	0x00000000
        /*0010*/ 	.short	0x0001
        /*0012*/ 	.short	0x0008
        /*0014*/ 	.byte	0x00, 0xf0, 0x11, 0x00


	//----- nvinfo : EIATTR_KPARAM_INFO
	.align		4
.L_27:
        /*0018*/ 	.byte	0x04, 0x17
        /*001a*/ 	.short	(.L_29 - .L_28)
.L_28:
        /*001c*/ 	.word	0x00000000
        /*0020*/ 	.short	0x0000
        /*0022*/ 	.short	0x0000
        /*0024*/ 	.byte	0x00, 0xf5, 0x21, 0x00


	//----- nvinfo : EIATTR_SPARSE_MMA_MASK
	.align		4
.L_29:
        /*0028*/ 	.byte	0x03, 0x50
        /*002a*/ 	.short	0x0000


	//----- nvinfo : EIATTR_MAXREG_COUNT
	.align		4
        /*002c*/ 	.byte	0x03, 0x1b
        /*002e*/ 	.short	0x00ff


	//----- nvinfo : EIATTR_MERCURY_ISA_VERSION
	.align		4
        /*0030*/ 	.byte	0x03, 0x5f
        /*0032*/ 	.short	0x0101


	//----- nvinfo : EIATTR_VRC_CTA_INIT_COUNT
	.align		4
        /*0034*/ 	.byte	0x02, 0x4a
	.zero		1
	.zero		1


	//----- nvinfo : EIATTR_EXIT_INSTR_OFFSETS
	.align		4
        /*0038*/ 	.byte	0x04, 0x1c
        /*003a*/ 	.short	(.L_31 - .L_30)


	//   ....[0]....
.L_30:
        /*003c*/ 	.word	0x00000060


	//   ....[1]....
        /*0040*/ 	.word	0x000000e0


	//----- nvinfo : EIATTR_CBANK_PARAM_SIZE
	.align		4
.L_31:
        /*0044*/ 	.byte	0x03, 0x19
        /*0046*/ 	.short	0x000c


	//----- nvinfo : EIATTR_PARAM_CBANK
	.align		4
        /*0048*/ 	.byte	0x04, 0x0a
        /*004a*/ 	.short	(.L_33 - .L_32)
	.align		4
.L_32:
        /*004c*/ 	.word	index@(.nv.constant0._Z14multiplyGlobalPff)
        /*0050*/ 	.short	0x0380
        /*0052*/ 	.short	0x000c


	//----- nvinfo : EIATTR_SW_WAR
	.align		4
.L_33:
        /*0054*/ 	.byte	0x04, 0x36
        /*0056*/ 	.short	(.L_35 - .L_34)
.L_34:
        /*0058*/ 	.word	0x00000008
.L_35:


//--------------------- .nv.callgraph             --------------------------
	.section	.nv.callgraph,"",@"SHT_CUDA_CALLGRAPH"
	.align	4
	.sectionentsize	8
	.align		4
        /*0000*/ 	.word	0x00000000
	.align		4
        /*0004*/ 	.word	0xffffffff
	.align		4
        /*0008*/ 	.word	0x00000000
	.align		4
        /*000c*/ 	.word	0xfffffffe
	.align		4
        /*0010*/ 	.word	0x00000000
	.align		4
        /*0014*/ 	.word	0xfffffffd
	.align		4
        /*0018*/ 	.word	0x00000000
	.align		4
        /*001c*/ 	.word	0xfffffffc


//--------------------- .text._Z14multiplySharedPff --------------------------
	.section	.text._Z14multiplySharedPff,"ax",@progbits
	.align	128
        .global         _Z14multiplySharedPff
        .type           _Z14multiplySharedPff,@function
        .size           _Z14multiplySharedPff,(.L_x_2 - _Z14multiplySharedPff)
        .other          _Z14multiplySharedPff,@"STO_CUDA_ENTRY STV_DEFAULT"
_Z14multiplySharedPff:
.text._Z14multiplySharedPff:
[----:B------:R-:W-:Y:S01]  /*0000*/  LDC R1, c[0x0][0x37c] ;  /* 0x0000df00ff017b82 */ /* 0x000fe20000000800 */
[----:B------:R-:W0:Y:S07]  /*0010*/  S2R R0, SR_TID.X ;  /* 0x0000000000007919 */ /* 0x000e2e0000002100 */
[----:B------:R-:W0:Y:S01]  /*0020*/  S2UR UR4, SR_CTAID.X ;  /* 0x00000000000479c3 */ /* 0x000e220000002500 */
[----:B------:R-:W1:Y:S07]  /*0030*/  LDCU.64 UR6, c[0x0][0x358] ;  /* 0x00006b00ff0677ac */ /* 0x000e6e0008000a00 */
[----:B------:R-:W0:Y:S08]  /*0040*/  LDC R5, c[0x0][0x360] ;  /* 0x0000d800ff057b82 */ /* 0x000e300000000800 */
[----:B------:R-:W2:Y:S01]  /*0050*/  LDC.64 R2, c[0x0][0x380] ;  /* 0x0000e000ff027b82 */ /* 0x000ea20000000a00 */
[----:B0-----:R-:W-:-:S05]  /*0060*/  IMAD R5, R5, UR4, R0 ;  /* 0x0000000405057c24 */ /* 0x001fca000f8e0200 */
[C---:B------:R-:W-:Y:S01]  /*0070*/  ISETP.GT.AND P0, PT, R5.reuse, 0xf423f, PT ;  /* 0x000f423f0500780c */ /* 0x040fe20003f04270 */
[----:B--2---:R-:W-:-:S12]  /*0080*/  IMAD.WIDE R2, R5, 0x4, R2 ;  /* 0x0000000405027825 */ /* 0x004fd800078e0202 */
[----:B-1----:R-:W2:Y:S01]  /*0090*/  @!P0 LDG.E R5, desc[UR6][R2.64] ;  /* 0x0000000602058981 */ /* 0x002ea2000c1e1900 */
[----:B------:R-:W0:Y:S01]  /*00a0*/  S2UR UR5, SR_CgaCtaId ;  /* 0x00000000000579c3 */ /* 0x000e220000008800 */
[----:B------:R-:W-:Y:S02]  /*00b0*/  UMOV UR4, 0x400 ;  /* 0x0000040000047882 */ /* 0x000fe40000000000 */
[----:B0-----:R-:W-:-:S06]  /*00c0*/  ULEA UR4, UR5, UR4, 0x18 ;  /* 0x0000000405047291 */ /* 0x001fcc000f8ec0ff */
[----:B------:R-:W-:-:S05]  /*00d0*/  LEA R0, R0, UR4, 0x2 ;  /* 0x0000000400007c11 */ /* 0x000fca000f8e10ff */
[----:B------:R-:W0:Y:S01]  /*00e0*/  LDCU UR4, c[0x0][0x388] ;  /* 0x00007100ff0477ac */ /* 0x000e220008000800 */
[----:B--2---:R-:W-:Y:S04]  /*00f0*/  @!P0 STS [R0], R5 ;  /* 0x0000000500008388 */ /* 0x004fe80000000800 */
[----:B------:R-:W-:Y:S01]  /*0100*/  @P0 STS [R0], RZ ;  /* 0x000000ff00000388 */ /* 0x000fe20000000800 */
[----:B------:R-:W-:Y:S06]  /*0110*/  BAR.SYNC.DEFER_BLOCKING 0x0 ;  /* 0x0000000000007b1d */ /* 0x000fec0000010000 */
[----:B------:R-:W0:Y:S02]  /*0120*/  LDS R4, [R0] ;  /* 0x0000000000047984 */ /* 0x000e240000000800 */
[----:B0-----:R-:W-:-:S05]  /*0130*/  FMUL R7, R4, UR4 ;  /* 0x0000000404077c20 */ /* 0x001fca0008400000 */
[----:B------:R0:W-:Y:S01]  /*0140*/  STS [R0], R7 ;  /* 0x0000000700007388 */ /* 0x0001e20000000800 */
[----:B------:R-:W-:Y:S06]  /*0150*/  BAR.SYNC.DEFER_BLOCKING 0x0 ;  /* 0x0000000000007b1d */ /* 0x000fec0000010000 */
[----:B------:R-:W-:Y:S05]  /*0160*/  @P0 EXIT ;  /* 0x000000000000094d */ /* 0x000fea0003800000 */
[----:B------:R-:W1:Y:S04]  /*0170*/  LDS R5, [R0] ;  /* 0x0000000000057984 */ /* 0x000e680000000800 */
[----:B-1----:R-:W-:Y:S01]  /*0180*/  STG.E desc[UR6][R2.64], R5 ;  /* 0x0000000502007986 */ /* 0x002fe2000c101906 */
[----:B------:R-:W-:Y:S05]  /*0190*/  EXIT ;  /* 0x000000000000794d */ /* 0x000fea0003800000 */
.L_x_0:
[----:B------:R-:W-:-:S00]  /*01a0*/  BRA `(.L_x_0) ;  /* 0xfffffffc00fc7947 */ /* 0x000fc0000383ffff */
[----:B------:R-:W-:-:S00]  /*01b0*/  NOP ;  /* 0x0000000000007918 */ /* 0x000fc00000000000 */
        /* <DEDUP_REMOVED lines=12> */
.L_x_2:


//--------------------- .text._Z14multiplyGlobalPff --------------------------
	.section	.text._Z14multiplyGlobalPff,"ax",@progbits
	.align	128
        .global         _Z14multiplyGlobalPff
        .type           _Z14multiplyGlobalPff,@function
        .size           _Z14multiplyGlobalPff,(.L_x_3 - _Z14multiplyGlobalPff)
        .other          _Z14multiplyGlobalPff,@"STO_CUDA_ENTRY STV_DEFAULT"
_Z14multiplyGlobalPff:
.text._Z14multiplyGlobalPff:
[----:B------:R-:W-:Y:S01]  /*0000*/  LDC R1, c[0x0][0x37c] ;  /* 0x0000df00ff017b82 */ /* 0x000fe20000000800 */
[----:B------:R-:W0:Y:S07]  /*0010*/  S2R R0, SR_TID.X ;  /* 0x0000000000007919 */ /* 0x000e2e0000002100 */
[----:B------:R-:W0:Y:S08]  /*0020*/  S2UR UR4, SR_CTAID.X ;  /* 0x00000000000479c3 */ /* 0x000e300000002500 */
[----:B------:R-:W0:Y:S02]  /*0030*/  LDC R5, c[0x0][0x360] ;  /* 0x0000d800ff057b82 */ /* 0x000e240000000800 */
[----:B0-----:R-:W-:-:S05]  /*0040*/  IMAD R5, R5, UR4, R0 ;  /* 0x0000000405057c24 */ /* 0x001fca000f8e0200 */
[----:B------:R-:W-:-:S13]  /*0050*/  ISETP.GT.AND P0, PT, R5, 0xf423f, PT ;  /* 0x000f423f0500780c */ /* 0x000fda0003f04270 */
[----:B------:R-:W-:Y:S05]  /*0060*/  @P0 EXIT ;  /* 0x000000000000094d */ /* 0x000fea0003800000 */
[----:B------:R-:W0:Y:S01]  /*0070*/  LDC.64 R2, c[0x0][0x380] ;  /* 0x0000e000ff027b82 */ /* 0x000e220000000a00 */
[----:B------:R-:W1:Y:S01]  /*0080*/  LDCU.64 UR4, c[0x0][0x358] ;  /* 0x00006b00ff0477ac */ /* 0x000e620008000a00 */
[----:B------:R-:W2:Y:S01]  /*0090*/  LDCU UR6, c[0x0][0x388] ;  /* 0x00007100ff0677ac */ /* 0x000ea20008000800 */
[----:B0-----:R-:W-:-:S05]  /*00a0*/  IMAD.WIDE R2, R5, 0x4, R2 ;  /* 0x0000000405027825 */ /* 0x001fca00078e0202 */
[----:B-1----:R-:W2:Y:S02]  /*00b0*/  LDG.E R0, desc[UR4][R2.64] ;  /* 0x0000000402007981 */ /* 0x002ea4000c1e1900 */
[----:B--2---:R-:W-:-:S05]  /*00c0*/  FMUL R5, R0, UR6 ;  /* 0x0000000600057c20 */ /* 0x004fca0008400000 */
[----:B------:R-:W-:Y:S01]  /*00d0*/  STG.E desc[UR4][R2.64], R5 ;  /* 0x0000000502007986 */ /* 0x000fe2000c101904 */
[----:B------:R-:W-:Y:S05]  /*00e0*/  EXIT ;  /* 0x000000000000794d */ /* 0x000fea0003800000 */
.L_x_1:
        /* <DEDUP_REMOVED lines=9> */
.L_x_3:


//--------------------- .nv.shared._Z14multiplySharedPff --------------------------
	.section	.nv.shared._Z14multiplySharedPff,"aw",@nobits
	.sectionflags	@""
	.align	4
.nv.shared._Z14multiplySharedPff:
	.zero		2048


//--------------------- .nv.shared.reserved.0     --------------------------
	.section	.nv.shared.reserved.0,"aw",@nobits
	.weak		__nv_reservedSMEM_offset_0_alias
	.size		__nv_reservedSMEM_offset_0_alias, 0, 64
	.other		__nv_reservedSMEM_offset_0_alias,@"STO_CUDA_RESERVED_SHARED STV_DEFAULT"
__nv_reservedSMEM_offset_0_alias:
	.zero		0
	.zero		64


//--------------------- .nv.constant0._Z14multiplySharedPff --------------------------
	.section	.nv.constant0._Z14multiplySharedPff,"a",@progbits
	.sectionflags	@""
	.align	4
.nv.constant0._Z14multiplySharedPff:
	.zero		908


//--------------------- .nv.constant0._Z14multiplyGlobalPff --------------------------
	.section	.nv.constant0._Z14multiplyGlobalPff,"a",@progbits
	.sectionflags	@""
	.align	4
.nv.constant0._Z14multiplyGlobalPff:
	.zero		908


//--------------------- SYMBOLS --------------------------

	.type		.nv.reservedSmem.offset0,@object
	.size		.nv.reservedSmem.offset0,0x4
	.type		.nv.reservedSmem.cap,@object
	.size		.nv.reservedSmem.cap,0x4
